//
// Generated by NVIDIA NVVM Compiler
//
// Compiler Build ID: CL-36424714
// Cuda compilation tools, release 13.0, V13.0.88
// Based on NVVM 20.0.0
//

.version 9.0
.target sm_100
.address_size 64

	// .globl	_Z6kernelv
.extern .func  (.param .b32 func_retval0) vprintf
(
	.param .b64 vprintf_param_0,
	.param .b64 vprintf_param_1
)
;
.global .align 1 .b8 $str[13] = {107, 101, 114, 110, 101, 108, 32, 116, 101, 115, 116, 10};

.visible .entry _Z6kernelv()
{
	.reg .b32 	%r<3>;
	.reg .b64 	%rd<3>;

	mov.u64 	%rd1, $str;
	cvta.global.u64 	%rd2, %rd1;
	{ // callseq 0, 0
	.param .b64 param0;
	st.param.b64 	[param0], %rd2;
	.param .b64 param1;
	st.param.b64 	[param1], 0;
	.param .b32 retval0;
	call.uni (retval0), 
	vprintf, 
	(
	param0, 
	param1
	);
	ld.param.b32 	%r1, [retval0];
	} // callseq 0
	ret;

}


// ===== COMPILED SASS (sm_100) =====

	.target	sm_100

	.elftype	@"ET_EXEC"


//--------------------- .note.nv.tkinfo           --------------------------
	.section	.note.nv.tkinfo,"",@"SHT_NOTE"
	.sectionflags	@"SHF_NOTE_NV_TKINFO"
	.tkinfo
        /*0018*/ 	.word	0x00000002
        /*0030*/ 	.string	""
        /*0030*/ 	.string	"ptxas"
        /*0030*/ 	.string	"Cuda compilation tools, release 13.0, V13.0.88"
        /*0030*/ 	.string	"Build cuda_13.0.r13.0/compiler.36424714_0"
        /*0030*/ 	.string	"-arch sm_100 -m 64 "



//--------------------- .note.nv.cuinfo           --------------------------
	.section	.note.nv.cuinfo,"",@"SHT_NOTE"
	.sectionflags	@"SHF_NOTE_NV_CUINFO"
        /*0018*/ 	.short	0x0002
        /*001a*/ 	.short	0x0064
        /*001c*/ 	.short	0x0082
	.zero		2


//--------------------- .nv.info                  --------------------------
	.section	.nv.info,"",@"SHT_CUDA_INFO"
	.align	4


	//----- nvinfo : EIATTR_REGCOUNT
	.align		4
        /*0000*/ 	.byte	0x04, 0x2f
        /*0002*/ 	.short	(.L_2 - .L_1)
	.align		4
.L_1:
        /*0004*/ 	.word	index@(_Z6kernelv)
        /*0008*/ 	.word	0x00000018


	//----- nvinfo : EIATTR_FRAME_SIZE
	.align		4
.L_2:
        /*000c*/ 	.byte	0x04, 0x11
        /*000e*/ 	.short	(.L_4 - .L_3)
	.align		4
.L_3:
        /*0010*/ 	.word	index@(_Z6kernelv)
        /*0014*/ 	.word	0x00000000


	//----- nvinfo : EIATTR_MIN_STACK_SIZE
	.align		4
.L_4:
        /*0018*/ 	.byte	0x04, 0x12
        /*001a*/ 	.short	(.L_6 - .L_5)
	.align		4
.L_5:
        /*001c*/ 	.word	index@(_Z6kernelv)
        /*0020*/ 	.word	0x00000000
.L_6:


//--------------------- .nv.compat                --------------------------
	.section	.nv.compat,"",@"SHT_CUDA_COMPAT_INFO"
	.align	4
        /*0000*/ 	.byte	0x02, 0x09, 0x00, 0x00, 0x02, 0x02, 0x01, 0x00, 0x02, 0x05, 0x05, 0x00, 0x03, 0x07, 0x01, 0x01
        /*0010*/ 	.byte	0x02, 0x03, 0x00, 0x00, 0x02, 0x06, 0x01, 0x00, 0x04, 0x0b, 0x08, 0x00, 0x09, 0x00, 0x00, 0x00
        /*0020*/ 	.byte	0x00, 0x00, 0x00, 0x00


//--------------------- .nv.info._Z6kernelv       --------------------------
	.section	.nv.info._Z6kernelv,"",@"SHT_CUDA_INFO"
	.sectionflags	@""
	.align	4


	//----- nvinfo : EIATTR_CUDA_API_VERSION
	.align		4
        /*0000*/ 	.byte	0x04, 0x37
        /*0002*/ 	.short	(.L_8 - .L_7)
.L_7:
        /*0004*/ 	.word	0x00000082


	//----- nvinfo : EIATTR_SPARSE_MMA_MASK
	.align		4
.L_8:
        /*0008*/ 	.byte	0x03, 0x50
        /*000a*/ 	.short	0x0000


	//----- nvinfo : EIATTR_MAXREG_COUNT
	.align		4
        /*000c*/ 	.byte	0x03, 0x1b
        /*000e*/ 	.short	0x00ff


	//----- nvinfo : EIATTR_EXTERNS
	.align		4
        /*0010*/ 	.byte	0x04, 0x0f
        /*0012*/ 	.short	(.L_10 - .L_9)


	//   ....[0]....
	.align		4
.L_9:
        /*0014*/ 	.word	index@(vprintf)


	//----- nvinfo : EIATTR_MERCURY_ISA_VERSION
	.align		4
.L_10:
        /*0018*/ 	.byte	0x03, 0x5f
        /*001a*/ 	.short	0x0101


	//----- nvinfo : EIATTR_VRC_CTA_INIT_COUNT
	.align		4
        /*001c*/ 	.byte	0x02, 0x4a
	.zero		1
	.zero		1


	//----- nvinfo : EIATTR_SYSCALL_OFFSETS
	.align		4
        /*0020*/ 	.byte	0x04, 0x46
        /*0022*/ 	.short	(.L_12 - .L_11)


	//   ....[0]....
.L_11:
        /*0024*/ 	.word	0x00000080


	//----- nvinfo : EIATTR_EXIT_INSTR_OFFSETS
	.align		4
.L_12:
        /*0028*/ 	.byte	0x04, 0x1c
        /*002a*/ 	.short	(.L_14 - .L_13)


	//   ....[0]....
.L_13:
        /*002c*/ 	.word	0x00000090


	//----- nvinfo : EIATTR_SW_WAR
	.align		4
.L_14:
        /*0030*/ 	.byte	0x04, 0x36
        /*0032*/ 	.short	(.L_16 - .L_15)
.L_15:
        /*0034*/ 	.word	0x00000008
.L_16:


//--------------------- .nv.callgraph             --------------------------
	.section	.nv.callgraph,"",@"SHT_CUDA_CALLGRAPH"
	.align	4
	.sectionentsize	8
	.align		4
        /*0000*/ 	.word	0x00000000
	.align		4
        /*0004*/ 	.word	0xffffffff
	.align		4
        /*0008*/ 	.word	index@(_Z6kernelv)
	.align		4
        /*000c*/ 	.word	index@(vprintf)
	.align		4
        /*0010*/ 	.word	0x00000000
	.align		4
        /*0014*/ 	.word	0xfffffffe
	.align		4
        /*0018*/ 	.word	0x00000000
	.align		4
        /*001c*/ 	.word	0xfffffffd
	.align		4
        /*0020*/ 	.word	0x00000000
	.align		4
        /*0024*/ 	.word	0xfffffffc


//--------------------- .nv.constant4             --------------------------
	.section	.nv.constant4,"a",@progbits
	.align	8
	.align		8
.nv.constant4:
        /*0000*/ 	.dword	vprintf
	.align		8
        /*0008*/ 	.dword	$str


//--------------------- .text._Z6kernelv          --------------------------
	.section	.text._Z6kernelv,"ax",@progbits
	.align	128
        .global         _Z6kernelv
        .type           _Z6kernelv,@function
        .size           _Z6kernelv,(.L_x_2 - _Z6kernelv)
        .other          _Z6kernelv,@"STO_CUDA_ENTRY STV_DEFAULT"
_Z6kernelv:
.text._Z6kernelv:
[----:B------:R-:W0:Y:S01]  /*0000*/  LDC R1, c[0x0][0x37c] ;  /* 0x0000df00ff017b82 */ /* 0x000e220000000800 */
[----:B------:R-:W-:Y:S01]  /*0010*/  MOV R0, 0x0 ;  /* 0x0000000000007802 */ /* 0x000fe20000000f00 */
[----:B------:R-:W1:Y:S01]  /*0020*/  LDCU.64 UR4, c[0x4][0x8] ;  /* 0x01000100ff0477ac */ /* 0x000e620008000a00 */
[----:B------:R-:W-:-:S05]  /*0030*/  CS2R R6, SRZ ;  /* 0x0000000000067805 */ /* 0x000fca000001ff00 */
[----:B------:R2:W3:Y:S01]  /*0040*/  LDC.64 R2, c[0x4][R0] ;  /* 0x0100000000027b82 */ /* 0x0004e20000000a00 */
[----:B-1----:R-:W-:Y:S02]  /*0050*/  IMAD.U32 R4, RZ, RZ, UR4 ;  /* 0x00000004ff047e24 */ /* 0x002fe4000f8e00ff */
[----:B--2---:R-:W-:-:S07]  /*0060*/  IMAD.U32 R5, RZ, RZ, UR5 ;  /* 0x00000005ff057e24 */ /* 0x004fce000f8e00ff */
[----:B------:R-:W-:-:S07]  /*0070*/  LEPC R20, `(.L_x_0) ;  /* 0x000000001014794e */ /* 0x000fce0000000000 */
[----:B0--3--:R-:W-:Y:S05]  /*0080*/  CALL.ABS.NOINC R2 ;  /* 0x0000000002007343 */ /* 0x009fea0003c00000 */
.L_x_0:
[----:B------:R-:W-:Y:S05]  /*0090*/  EXIT ;  /* 0x000000000000794d */ /* 0x000fea0003800000 */
.L_x_1:
[----:B------:R-:W-:-:S00]  /*00a0*/  BRA `(.L_x_1) ;  /* 0xfffffffc00fc7947 */ /* 0x000fc0000383ffff */
[----:B------:R-:W-:-:S00]  /*00b0*/  NOP ;  /* 0x0000000000007918 */ /* 0x000fc00000000000 */
        /* <DEDUP_REMOVED lines=12> */
.L_x_2:


//--------------------- .nv.global.init           --------------------------
	.section	.nv.global.init,"aw",@progbits
.nv.global.init:
	.type		$str,@object
	.size		$str,(.L_0 - $str)
$str:
        /*0000*/ 	.byte	0x6b, 0x65, 0x72, 0x6e, 0x65, 0x6c, 0x20, 0x74, 0x65, 0x73, 0x74, 0x0a, 0x00
.L_0:


//--------------------- .nv.shared.reserved.0     --------------------------
	.section	.nv.shared.reserved.0,"aw",@nobits
	.weak		__nv_reservedSMEM_offset_0_alias
	.size		__nv_reservedSMEM_offset_0_alias, 0, 64
	.other		__nv_reservedSMEM_offset_0_alias,@"STO_CUDA_RESERVED_SHARED STV_DEFAULT"
__nv_reservedSMEM_offset_0_alias:
	.zero		0
	.zero		64


//--------------------- .nv.constant0._Z6kernelv  --------------------------
	.section	.nv.constant0._Z6kernelv,"a",@progbits
	.sectionflags	@""
	.align	4
.nv.constant0._Z6kernelv:
	.zero		896


//--------------------- SYMBOLS --------------------------

	.type		.nv.reservedSmem.offset0,@object
	.size		.nv.reservedSmem.offset0,0x4
	.type		vprintf,@function
